//
// Generated by NVIDIA NVVM Compiler
//
// Compiler Build ID: CL-36424714
// Cuda compilation tools, release 13.0, V13.0.88
// Based on NVVM 20.0.0
//

.version 9.0
.target sm_100
.address_size 64

	// .globl	sumOfSquares
.extern .shared .align 16 .b8 shared[];

.visible .entry sumOfSquares(
	.param .u64 .ptr .align 1 sumOfSquares_param_0,
	.param .u64 .ptr .align 1 sumOfSquares_param_1,
	.param .u64 .ptr .align 1 sumOfSquares_param_2
)
{
	.reg .pred 	%p<20>;
	.reg .b32 	%r<143>;
	.reg .b64 	%rd<28>;

	ld.param.u64 	%rd10, [sumOfSquares_param_0];
	ld.param.u64 	%rd9, [sumOfSquares_param_1];
	ld.param.u64 	%rd11, [sumOfSquares_param_2];
	cvta.to.global.u64 	%rd1, %rd10;
	cvta.to.global.u64 	%rd12, %rd11;
	mov.u32 	%r1, %tid.x;
	mov.u32 	%r2, %ctaid.x;
	setp.ne.s32 	%p1, %r1, 0;
	mul.wide.u32 	%rd13, %r2, 8;
	add.s64 	%rd2, %rd12, %rd13;
	@%p1 bra 	$L__BB0_2;
	// begin inline asm
	mov.u64 	%rd14, %clock64;
	// end inline asm
	st.global.u64 	[%rd2], %rd14;
$L__BB0_2:
	shl.b32 	%r35, %r1, 2;
	mov.u32 	%r36, shared;
	add.s32 	%r3, %r36, %r35;
	mov.b32 	%r37, 0;
	st.shared.u32 	[%r3], %r37;
	shl.b32 	%r38, %r2, 8;
	add.s32 	%r133, %r38, %r1;
	setp.gt.u32 	%p2, %r133, 1048575;
	@%p2 bra 	$L__BB0_16;
	max.u32 	%r41, %r133, 1040384;
	sub.s32 	%r42, %r41, %r133;
	add.s32 	%r43, %r42, 8191;
	shr.u32 	%r44, %r43, 13;
	add.s32 	%r5, %r44, 1;
	and.b32  	%r6, %r5, 15;
	setp.lt.u32 	%p3, %r43, 122880;
	mov.b32 	%r142, 0;
	@%p3 bra 	$L__BB0_6;
	and.b32  	%r46, %r5, 1048560;
	neg.s32 	%r128, %r46;
	mul.wide.u32 	%rd15, %r133, 4;
	add.s64 	%rd16, %rd15, %rd1;
	add.s64 	%rd26, %rd16, 262144;
	mov.b32 	%r142, 0;
$L__BB0_5:
	.pragma "nounroll";
	ld.global.u32 	%r47, [%rd26+-262144];
	mad.lo.s32 	%r48, %r47, %r47, %r142;
	ld.global.u32 	%r49, [%rd26+-229376];
	mad.lo.s32 	%r50, %r49, %r49, %r48;
	ld.global.u32 	%r51, [%rd26+-196608];
	mad.lo.s32 	%r52, %r51, %r51, %r50;
	ld.global.u32 	%r53, [%rd26+-163840];
	mad.lo.s32 	%r54, %r53, %r53, %r52;
	ld.global.u32 	%r55, [%rd26+-131072];
	mad.lo.s32 	%r56, %r55, %r55, %r54;
	ld.global.u32 	%r57, [%rd26+-98304];
	mad.lo.s32 	%r58, %r57, %r57, %r56;
	ld.global.u32 	%r59, [%rd26+-65536];
	mad.lo.s32 	%r60, %r59, %r59, %r58;
	ld.global.u32 	%r61, [%rd26+-32768];
	mad.lo.s32 	%r62, %r61, %r61, %r60;
	ld.global.u32 	%r63, [%rd26];
	mad.lo.s32 	%r64, %r63, %r63, %r62;
	ld.global.u32 	%r65, [%rd26+32768];
	mad.lo.s32 	%r66, %r65, %r65, %r64;
	ld.global.u32 	%r67, [%rd26+65536];
	mad.lo.s32 	%r68, %r67, %r67, %r66;
	ld.global.u32 	%r69, [%rd26+98304];
	mad.lo.s32 	%r70, %r69, %r69, %r68;
	ld.global.u32 	%r71, [%rd26+131072];
	mad.lo.s32 	%r72, %r71, %r71, %r70;
	ld.global.u32 	%r73, [%rd26+163840];
	mad.lo.s32 	%r74, %r73, %r73, %r72;
	ld.global.u32 	%r75, [%rd26+196608];
	mad.lo.s32 	%r76, %r75, %r75, %r74;
	ld.global.u32 	%r77, [%rd26+229376];
	mad.lo.s32 	%r142, %r77, %r77, %r76;
	add.s32 	%r133, %r133, 131072;
	add.s32 	%r128, %r128, 16;
	add.s64 	%rd26, %rd26, 524288;
	setp.ne.s32 	%p4, %r128, 0;
	@%p4 bra 	$L__BB0_5;
$L__BB0_6:
	setp.eq.s32 	%p5, %r6, 0;
	@%p5 bra 	$L__BB0_15;
	and.b32  	%r17, %r5, 7;
	setp.lt.u32 	%p6, %r6, 8;
	@%p6 bra 	$L__BB0_9;
	mul.wide.u32 	%rd17, %r133, 4;
	add.s64 	%rd18, %rd1, %rd17;
	ld.global.u32 	%r79, [%rd18];
	mad.lo.s32 	%r80, %r79, %r79, %r142;
	ld.global.u32 	%r81, [%rd18+32768];
	mad.lo.s32 	%r82, %r81, %r81, %r80;
	ld.global.u32 	%r83, [%rd18+65536];
	mad.lo.s32 	%r84, %r83, %r83, %r82;
	ld.global.u32 	%r85, [%rd18+98304];
	mad.lo.s32 	%r86, %r85, %r85, %r84;
	ld.global.u32 	%r87, [%rd18+131072];
	mad.lo.s32 	%r88, %r87, %r87, %r86;
	ld.global.u32 	%r89, [%rd18+163840];
	mad.lo.s32 	%r90, %r89, %r89, %r88;
	ld.global.u32 	%r91, [%rd18+196608];
	mad.lo.s32 	%r92, %r91, %r91, %r90;
	ld.global.u32 	%r93, [%rd18+229376];
	mad.lo.s32 	%r142, %r93, %r93, %r92;
	add.s32 	%r133, %r133, 65536;
$L__BB0_9:
	setp.eq.s32 	%p7, %r17, 0;
	@%p7 bra 	$L__BB0_15;
	and.b32  	%r23, %r5, 3;
	setp.lt.u32 	%p8, %r17, 4;
	@%p8 bra 	$L__BB0_12;
	mul.wide.u32 	%rd19, %r133, 4;
	add.s64 	%rd20, %rd1, %rd19;
	ld.global.u32 	%r95, [%rd20];
	mad.lo.s32 	%r96, %r95, %r95, %r142;
	ld.global.u32 	%r97, [%rd20+32768];
	mad.lo.s32 	%r98, %r97, %r97, %r96;
	ld.global.u32 	%r99, [%rd20+65536];
	mad.lo.s32 	%r100, %r99, %r99, %r98;
	ld.global.u32 	%r101, [%rd20+98304];
	mad.lo.s32 	%r142, %r101, %r101, %r100;
	add.s32 	%r133, %r133, 32768;
$L__BB0_12:
	setp.eq.s32 	%p9, %r23, 0;
	@%p9 bra 	$L__BB0_15;
	mul.wide.u32 	%rd21, %r133, 4;
	add.s64 	%rd27, %rd1, %rd21;
	neg.s32 	%r140, %r23;
$L__BB0_14:
	.pragma "nounroll";
	ld.global.u32 	%r102, [%rd27];
	mad.lo.s32 	%r142, %r102, %r102, %r142;
	add.s64 	%rd27, %rd27, 32768;
	add.s32 	%r140, %r140, 1;
	setp.ne.s32 	%p10, %r140, 0;
	@%p10 bra 	$L__BB0_14;
$L__BB0_15:
	st.shared.u32 	[%r3], %r142;
$L__BB0_16:
	bar.sync 	0;
	setp.gt.u32 	%p11, %r1, 127;
	@%p11 bra 	$L__BB0_18;
	ld.shared.u32 	%r103, [%r3+512];
	ld.shared.u32 	%r104, [%r3];
	add.s32 	%r105, %r104, %r103;
	st.shared.u32 	[%r3], %r105;
$L__BB0_18:
	bar.sync 	0;
	setp.gt.u32 	%p12, %r1, 63;
	@%p12 bra 	$L__BB0_20;
	ld.shared.u32 	%r106, [%r3+256];
	ld.shared.u32 	%r107, [%r3];
	add.s32 	%r108, %r107, %r106;
	st.shared.u32 	[%r3], %r108;
$L__BB0_20:
	bar.sync 	0;
	setp.gt.u32 	%p13, %r1, 31;
	@%p13 bra 	$L__BB0_22;
	ld.shared.u32 	%r109, [%r3+128];
	ld.shared.u32 	%r110, [%r3];
	add.s32 	%r111, %r110, %r109;
	st.shared.u32 	[%r3], %r111;
$L__BB0_22:
	bar.sync 	0;
	setp.gt.u32 	%p14, %r1, 15;
	@%p14 bra 	$L__BB0_24;
	ld.shared.u32 	%r112, [%r3+64];
	ld.shared.u32 	%r113, [%r3];
	add.s32 	%r114, %r113, %r112;
	st.shared.u32 	[%r3], %r114;
$L__BB0_24:
	bar.sync 	0;
	setp.gt.u32 	%p15, %r1, 7;
	@%p15 bra 	$L__BB0_26;
	ld.shared.u32 	%r115, [%r3+32];
	ld.shared.u32 	%r116, [%r3];
	add.s32 	%r117, %r116, %r115;
	st.shared.u32 	[%r3], %r117;
$L__BB0_26:
	bar.sync 	0;
	setp.gt.u32 	%p16, %r1, 3;
	@%p16 bra 	$L__BB0_28;
	ld.shared.u32 	%r118, [%r3+16];
	ld.shared.u32 	%r119, [%r3];
	add.s32 	%r120, %r119, %r118;
	st.shared.u32 	[%r3], %r120;
$L__BB0_28:
	bar.sync 	0;
	setp.gt.u32 	%p17, %r1, 1;
	@%p17 bra 	$L__BB0_30;
	ld.shared.u32 	%r121, [%r3+8];
	ld.shared.u32 	%r122, [%r3];
	add.s32 	%r123, %r122, %r121;
	st.shared.u32 	[%r3], %r123;
$L__BB0_30:
	setp.ne.s32 	%p18, %r1, 0;
	bar.sync 	0;
	@%p18 bra 	$L__BB0_32;
	ld.shared.v2.u32 	{%r124, %r125}, [shared];
	add.s32 	%r126, %r124, %r125;
	st.shared.u32 	[shared], %r126;
$L__BB0_32:
	setp.ne.s32 	%p19, %r1, 0;
	bar.sync 	0;
	@%p19 bra 	$L__BB0_34;
	ld.shared.u32 	%r127, [shared];
	cvta.to.global.u64 	%rd23, %rd9;
	mul.wide.u32 	%rd24, %r2, 4;
	add.s64 	%rd25, %rd23, %rd24;
	st.global.u32 	[%rd25], %r127;
	// begin inline asm
	mov.u64 	%rd22, %clock64;
	// end inline asm
	st.global.u64 	[%rd2+256], %rd22;
$L__BB0_34:
	ret;

}


// ===== COMPILED SASS (sm_100) =====

	.target	sm_100

	.elftype	@"ET_EXEC"


//--------------------- .note.nv.tkinfo           --------------------------
	.section	.note.nv.tkinfo,"",@"SHT_NOTE"
	.sectionflags	@"SHF_NOTE_NV_TKINFO"
	.tkinfo
        /*0018*/ 	.word	0x00000002
        /*0030*/ 	.string	""
        /*0030*/ 	.string	"ptxas"
        /*0030*/ 	.string	"Cuda compilation tools, release 13.0, V13.0.88"
        /*0030*/ 	.string	"Build cuda_13.0.r13.0/compiler.36424714_0"
        /*0030*/ 	.string	"-arch sm_100 -m 64 "



//--------------------- .note.nv.cuinfo           --------------------------
	.section	.note.nv.cuinfo,"",@"SHT_NOTE"
	.sectionflags	@"SHF_NOTE_NV_CUINFO"
        /*0018*/ 	.short	0x0002
        /*001a*/ 	.short	0x0064
        /*001c*/ 	.short	0x0082
	.zero		2


//--------------------- .nv.info                  --------------------------
	.section	.nv.info,"",@"SHT_CUDA_INFO"
	.align	4


	//----- nvinfo : EIATTR_REGCOUNT
	.align		4
        /*0000*/ 	.byte	0x04, 0x2f
        /*0002*/ 	.short	(.L_1 - .L_0)
	.align		4
.L_0:
        /*0004*/ 	.word	index@(sumOfSquares)
        /*0008*/ 	.word	0x0000001e


	//----- nvinfo : EIATTR_FRAME_SIZE
	.align		4
.L_1:
        /*000c*/ 	.byte	0x04, 0x11
        /*000e*/ 	.short	(.L_3 - .L_2)
	.align		4
.L_2:
        /*0010*/ 	.word	index@(sumOfSquares)
        /*0014*/ 	.word	0x00000000


	//----- nvinfo : EIATTR_MIN_STACK_SIZE
	.align		4
.L_3:
        /*0018*/ 	.byte	0x04, 0x12
        /*001a*/ 	.short	(.L_5 - .L_4)
	.align		4
.L_4:
        /*001c*/ 	.word	index@(sumOfSquares)
        /*0020*/ 	.word	0x00000000
.L_5:


//--------------------- .nv.compat                --------------------------
	.section	.nv.compat,"",@"SHT_CUDA_COMPAT_INFO"
	.align	4
        /*0000*/ 	.byte	0x02, 0x09, 0x00, 0x00, 0x02, 0x02, 0x01, 0x00, 0x02, 0x05, 0x05, 0x00, 0x03, 0x07, 0x01, 0x01
        /*0010*/ 	.byte	0x02, 0x03, 0x00, 0x00, 0x02, 0x06, 0x01, 0x00, 0x04, 0x0b, 0x08, 0x00, 0x09, 0x00, 0x00, 0x00
        /*0020*/ 	.byte	0x00, 0x00, 0x00, 0x00


//--------------------- .nv.info.sumOfSquares     --------------------------
	.section	.nv.info.sumOfSquares,"",@"SHT_CUDA_INFO"
	.sectionflags	@""
	.align	4


	//----- nvinfo : EIATTR_CUDA_API_VERSION
	.align		4
        /*0000*/ 	.byte	0x04, 0x37
        /*0002*/ 	.short	(.L_7 - .L_6)
.L_6:
        /*0004*/ 	.word	0x00000082


	//----- nvinfo : EIATTR_KPARAM_INFO
	.align		4
.L_7:
        /*0008*/ 	.byte	0x04, 0x17
        /*000a*/ 	.short	(.L_9 - .L_8)
.L_8:
        /*000c*/ 	.word	0x00000000
        /*0010*/ 	.short	0x0002
        /*0012*/ 	.short	0x0010
        /*0014*/ 	.byte	0x00, 0xf5, 0x21, 0x00


	//----- nvinfo : EIATTR_KPARAM_INFO
	.align		4
.L_9:
        /*0018*/ 	.byte	0x04, 0x17
        /*001a*/ 	.short	(.L_11 - .L_10)
.L_10:
        /*001c*/ 	.word	0x00000000
        /*0020*/ 	.short	0x0001
        /*0022*/ 	.short	0x0008
        /*0024*/ 	.byte	0x00, 0xf5, 0x21, 0x00


	//----- nvinfo : EIATTR_KPARAM_INFO
	.align		4
.L_11:
        /*0028*/ 	.byte	0x04, 0x17
        /*002a*/ 	.short	(.L_13 - .L_12)
.L_12:
        /*002c*/ 	.word	0x00000000
        /*0030*/ 	.short	0x0000
        /*0032*/ 	.short	0x0000
        /*0034*/ 	.byte	0x00, 0xf5, 0x21, 0x00


	//----- nvinfo : EIATTR_SPARSE_MMA_MASK
	.align		4
.L_13:
        /*0038*/ 	.byte	0x03, 0x50
        /*003a*/ 	.short	0x0000


	//----- nvinfo : EIATTR_MAXREG_COUNT
	.align		4
        /*003c*/ 	.byte	0x03, 0x1b
        /*003e*/ 	.short	0x00ff


	//----- nvinfo : EIATTR_NUM_BARRIERS
	.align		4
        /*0040*/ 	.byte	0x02, 0x4c
        /*0042*/ 	.byte	0x01
	.zero		1


	//----- nvinfo : EIATTR_MERCURY_ISA_VERSION
	.align		4
        /*0044*/ 	.byte	0x03, 0x5f
        /*0046*/ 	.short	0x0101


	//----- nvinfo : EIATTR_VRC_CTA_INIT_COUNT
	.align		4
        /*0048*/ 	.byte	0x02, 0x4a
	.zero		1
	.zero		1


	//----- nvinfo : EIATTR_EXIT_INSTR_OFFSETS
	.align		4
        /*004c*/ 	.byte	0x04, 0x1c
        /*004e*/ 	.short	(.L_15 - .L_14)


	//   ....[0]....
.L_14:
        /*0050*/ 	.word	0x00000b50


	//   ....[1]....
        /*0054*/ 	.word	0x00000bc0


	//----- nvinfo : EIATTR_CRS_STACK_SIZE
	.align		4
.L_15:
        /*0058*/ 	.byte	0x04, 0x1e
        /*005a*/ 	.short	(.L_17 - .L_16)
.L_16:
        /*005c*/ 	.word	0x00000000


	//----- nvinfo : EIATTR_CBANK_PARAM_SIZE
	.align		4
.L_17:
        /*0060*/ 	.byte	0x03, 0x19
        /*0062*/ 	.short	0x0018


	//----- nvinfo : EIATTR_PARAM_CBANK
	.align		4
        /*0064*/ 	.byte	0x04, 0x0a
        /*0066*/ 	.short	(.L_19 - .L_18)
	.align		4
.L_18:
        /*0068*/ 	.word	index@(.nv.constant0.sumOfSquares)
        /*006c*/ 	.short	0x0380
        /*006e*/ 	.short	0x0018


	//----- nvinfo : EIATTR_SW_WAR
	.align		4
.L_19:
        /*0070*/ 	.byte	0x04, 0x36
        /*0072*/ 	.short	(.L_21 - .L_20)
.L_20:
        /*0074*/ 	.word	0x00000008
.L_21:


//--------------------- .nv.callgraph             --------------------------
	.section	.nv.callgraph,"",@"SHT_CUDA_CALLGRAPH"
	.align	4
	.sectionentsize	8
	.align		4
        /*0000*/ 	.word	0x00000000
	.align		4
        /*0004*/ 	.word	0xffffffff
	.align		4
        /*0008*/ 	.word	0x00000000
	.align		4
        /*000c*/ 	.word	0xfffffffe
	.align		4
        /*0010*/ 	.word	0x00000000
	.align		4
        /*0014*/ 	.word	0xfffffffd
	.align		4
        /*0018*/ 	.word	0x00000000
	.align		4
        /*001c*/ 	.word	0xfffffffc


//--------------------- .text.sumOfSquares        --------------------------
	.section	.text.sumOfSquares,"ax",@progbits
	.align	128
        .global         sumOfSquares
        .type           sumOfSquares,@function
        .size           sumOfSquares,(.L_x_13 - sumOfSquares)
        .other          sumOfSquares,@"STO_CUDA_ENTRY STV_DEFAULT"
sumOfSquares:
.text.sumOfSquares:
[----:B------:R-:W-:Y:S01]  /*0000*/  LDC R1, c[0x0][0x37c] ;  /* 0x0000df00ff017b82 */ /* 0x000fe20000000800 */
[----:B------:R-:W0:Y:S07]  /*0010*/  S2R R0, SR_TID.X ;  /* 0x0000000000007919 */ /* 0x000e2e0000002100 */
[----:B------:R-:W1:Y:S01]  /*0020*/  LDC.64 R2, c[0x0][0x390] ;  /* 0x0000e400ff027b82 */ /* 0x000e620000000a00 */
[----:B------:R-:W2:Y:S01]  /*0030*/  LDCU.64 UR6, c[0x0][0x358] ;  /* 0x00006b00ff0677ac */ /* 0x000ea20008000a00 */
[----:B------:R-:W1:Y:S01]  /*0040*/  S2R R7, SR_CTAID.X ;  /* 0x0000000000077919 */ /* 0x000e620000002500 */
[----:B0-----:R-:W-:Y:S01]  /*0050*/  ISETP.NE.AND P0, PT, R0, RZ, PT ;  /* 0x000000ff0000720c */ /* 0x001fe20003f05270 */
[----:B-1----:R-:W-:-:S12]  /*0060*/  IMAD.WIDE.U32 R2, R7, 0x8, R2 ;  /* 0x0000000807027825 */ /* 0x002fd800078e0002 */
[----:B------:R-:W-:Y:S01]  /*0070*/  @!P0 CS2R R4, SR_CLOCKLO ;  /* 0x0000000000048805 */ /* 0x000fe20000015000 */
[----:B------:R-:W0:Y:S01]  /*0080*/  S2UR UR5, SR_CgaCtaId ;  /* 0x00000000000579c3 */ /* 0x000e220000008800 */
[----:B------:R-:W-:-:S03]  /*0090*/  UMOV UR4, 0x400 ;  /* 0x0000040000047882 */ /* 0x000fc60000000000 */
[----:B--2---:R1:W-:Y:S01]  /*00a0*/  @!P0 STG.E.64 desc[UR6][R2.64], R4 ;  /* 0x0000000402008986 */ /* 0x0043e2000c101b06 */
[----:B------:R-:W-:Y:S01]  /*00b0*/  LEA R10, R7, R0, 0x8 ;  /* 0x00000000070a7211 */ /* 0x000fe200078e40ff */
[----:B------:R-:W-:Y:S03]  /*00c0*/  BSSY.RECONVERGENT B0, `(.L_x_0) ;  /* 0x0000079000007945 */ /* 0x000fe60003800200 */
[----:B------:R-:W-:Y:S01]  /*00d0*/  ISETP.GT.U32.AND P1, PT, R10, 0xfffff, PT ;  /* 0x000fffff0a00780c */ /* 0x000fe20003f24070 */
[----:B0-----:R-:W-:-:S06]  /*00e0*/  ULEA UR4, UR5, UR4, 0x18 ;  /* 0x0000000405047291 */ /* 0x001fcc000f8ec0ff */
[----:B------:R-:W-:-:S05]  /*00f0*/  LEA R6, R0, UR4, 0x2 ;  /* 0x0000000400067c11 */ /* 0x000fca000f8e10ff */
[----:B------:R1:W-:Y:S01]  /*0100*/  STS [R6], RZ ;  /* 0x000000ff06007388 */ /* 0x0003e20000000800 */
[----:B------:R-:W-:Y:S05]  /*0110*/  @P1 BRA `(.L_x_1) ;  /* 0x0000000400cc1947 */ /* 0x000fea0003800000 */
[----:B-1----:R-:W-:Y:S01]  /*0120*/  VIMNMX.U32 R5, PT, PT, R10, 0xfe000, !PT ;  /* 0x000fe0000a057848 */ /* 0x002fe20007fe0000 */
[----:B------:R-:W-:Y:S01]  /*0130*/  BSSY.RECONVERGENT B1, `(.L_x_2) ;  /* 0x0000035000017945 */ /* 0x000fe20003800200 */
[----:B------:R-:W-:Y:S02]  /*0140*/  IMAD.MOV.U32 R9, RZ, RZ, RZ ;  /* 0x000000ffff097224 */ /* 0x000fe400078e00ff */
[----:B------:R-:W-:-:S04]  /*0150*/  IADD3 R5, PT, PT, R5, 0x1fff, -R10 ;  /* 0x00001fff05057810 */ /* 0x000fc80007ffe80a */
[C---:B------:R-:W-:Y:S02]  /*0160*/  ISETP.GE.U32.AND P2, PT, R5.reuse, 0x1e000, PT ;  /* 0x0001e0000500780c */ /* 0x040fe40003f46070 */
[----:B------:R-:W-:-:S04]  /*0170*/  LEA.HI R8, R5, 0x1, RZ, 0x13 ;  /* 0x0000000105087811 */ /* 0x000fc800078f98ff */
[----:B------:R-:W-:-:S04]  /*0180*/  LOP3.LUT R25, R8, 0xf, RZ, 0xc0, !PT ;  /* 0x0000000f08197812 */ /* 0x000fc800078ec0ff */
[----:B------:R-:W-:-:S03]  /*0190*/  ISETP.NE.AND P1, PT, R25, RZ, PT ;  /* 0x000000ff1900720c */ /* 0x000fc60003f25270 */
[----:B------:R-:W-:Y:S10]  /*01a0*/  @!P2 BRA `(.L_x_3) ;  /* 0x0000000000b4a947 */ /* 0x000ff40003800000 */
[----:B------:R-:W0:Y:S01]  /*01b0*/  LDC.64 R4, c[0x0][0x380] ;  /* 0x0000e000ff047b82 */ /* 0x000e220000000a00 */
[----:B------:R-:W-:Y:S01]  /*01c0*/  LOP3.LUT R11, R8, 0xffff0, RZ, 0xc0, !PT ;  /* 0x000ffff0080b7812 */ /* 0x000fe200078ec0ff */
[----:B------:R-:W-:-:S04]  /*01d0*/  HFMA2 R9, -RZ, RZ, 0, 0 ;  /* 0x00000000ff097431 */ /* 0x000fc800000001ff */
[----:B------:R-:W-:Y:S02]  /*01e0*/  IMAD.MOV R11, RZ, RZ, -R11 ;  /* 0x000000ffff0b7224 */ /* 0x000fe400078e0a0b */
[----:B0-----:R-:W-:-:S03]  /*01f0*/  IMAD.WIDE.U32 R4, R10, 0x4, R4 ;  /* 0x000000040a047825 */ /* 0x001fc600078e0004 */
[----:B------:R-:W-:-:S04]  /*0200*/  IADD3 R4, P2, PT, R4, 0x40000, RZ ;  /* 0x0004000004047810 */ /* 0x000fc80007f5e0ff */
[----:B------:R-:W-:-:S09]  /*0210*/  IADD3.X R5, PT, PT, RZ, R5, RZ, P2, !PT ;  /* 0x00000005ff057210 */ /* 0x000fd200017fe4ff */
.L_x_4:
[----:B------:R-:W2:Y:S04]  /*0220*/  LDG.E R24, desc[UR6][R4.64+-0x40000] ;  /* 0xfc00000604187981 */ /* 0x000ea8000c1e1900 */
[----:B------:R-:W3:Y:S04]  /*0230*/  LDG.E R27, desc[UR6][R4.64+-0x38000] ;  /* 0xfc800006041b7981 */ /* 0x000ee8000c1e1900 */
[----:B------:R-:W4:Y:S04]  /*0240*/  LDG.E R23, desc[UR6][R4.64+-0x30000] ;  /* 0xfd00000604177981 */ /* 0x000f28000c1e1900 */
[----:B------:R-:W5:Y:S04]  /*0250*/  LDG.E R22, desc[UR6][R4.64+-0x28000] ;  /* 0xfd80000604167981 */ /* 0x000f68000c1e1900 */
        /* <DEDUP_REMOVED lines=9> */
[----:B------:R-:W5:Y:S01]  /*02f0*/  LDG.E R12, desc[UR6][R4.64+0x28000] ;  /* 0x02800006040c7981 */ /* 0x000f62000c1e1900 */
[----:B--2---:R-:W-:-:S03]  /*0300*/  IMAD R24, R24, R24, R9 ;  /* 0x0000001818187224 */ /* 0x004fc600078e0209 */
[----:B------:R-:W2:Y:S01]  /*0310*/  LDG.E R9, desc[UR6][R4.64+0x30000] ;  /* 0x0300000604097981 */ /* 0x000ea2000c1e1900 */
[----:B---3--:R-:W-:-:S03]  /*0320*/  IMAD R26, R27, R27, R24 ;  /* 0x0000001b1b1a7224 */ /* 0x008fc600078e0218 */
[----:B------:R0:W3:Y:S01]  /*0330*/  LDG.E R24, desc[UR6][R4.64+0x38000] ;  /* 0x0380000604187981 */ /* 0x0000e2000c1e1900 */
[----:B------:R-:W-:Y:S02]  /*0340*/  VIADD R11, R11, 0x10 ;  /* 0x000000100b0b7836 */ /* 0x000fe40000000000 */
[----:B----4-:R-:W-:Y:S02]  /*0350*/  IMAD R23, R23, R23, R26 ;  /* 0x0000001717177224 */ /* 0x010fe400078e021a */
[----:B------:R-:W-:Y:S01]  /*0360*/  VIADD R10, R10, 0x20000 ;  /* 0x000200000a0a7836 */ /* 0x000fe20000000000 */
[----:B------:R-:W-:Y:S01]  /*0370*/  ISETP.NE.AND P2, PT, R11, RZ, PT ;  /* 0x000000ff0b00720c */ /* 0x000fe20003f45270 */
[----:B-----5:R-:W-:Y:S01]  /*0380*/  IMAD R22, R22, R22, R23 ;  /* 0x0000001616167224 */ /* 0x020fe200078e0217 */
[----:B0-----:R-:W-:-:S03]  /*0390*/  IADD3 R4, P3, PT, R4, 0x80000, RZ ;  /* 0x0008000004047810 */ /* 0x001fc60007f7e0ff */
[----:B------:R-:W-:Y:S01]  /*03a0*/  IMAD R21, R21, R21, R22 ;  /* 0x0000001515157224 */ /* 0x000fe200078e0216 */
[----:B------:R-:W-:-:S03]  /*03b0*/  IADD3.X R5, PT, PT, RZ, R5, RZ, P3, !PT ;  /* 0x00000005ff057210 */ /* 0x000fc60001ffe4ff */
[----:B------:R-:W-:-:S04]  /*03c0*/  IMAD R20, R20, R20, R21 ;  /* 0x0000001414147224 */ /* 0x000fc800078e0215 */
        /* <DEDUP_REMOVED lines=8> */
[----:B--2---:R-:W-:-:S04]  /*0450*/  IMAD R9, R9, R9, R12 ;  /* 0x0000000909097224 */ /* 0x004fc800078e020c */
[----:B---3--:R-:W-:Y:S01]  /*0460*/  IMAD R9, R24, R24, R9 ;  /* 0x0000001818097224 */ /* 0x008fe200078e0209 */
[----:B------:R-:W-:Y:S06]  /*0470*/  @P2 BRA `(.L_x_4) ;  /* 0xfffffffc00682947 */ /* 0x000fec000383ffff */
.L_x_3:
[----:B------:R-:W-:Y:S05]  /*0480*/  BSYNC.RECONVERGENT B1 ;  /* 0x0000000000017941 */ /* 0x000fea0003800200 */
.L_x_2:
[----:B------:R-:W-:Y:S04]  /*0490*/  BSSY.RECONVERGENT B1, `(.L_x_5) ;  /* 0x000003a000017945 */ /* 0x000fe80003800200 */
[----:B------:R-:W-:Y:S05]  /*04a0*/  @!P1 BRA `(.L_x_6) ;  /* 0x0000000000e09947 */ /* 0x000fea0003800000 */
[----:B------:R-:W-:Y:S01]  /*04b0*/  ISETP.GE.U32.AND P1, PT, R25, 0x8, PT ;  /* 0x000000081900780c */ /* 0x000fe20003f26070 */
[----:B------:R-:W-:Y:S01]  /*04c0*/  BSSY.RECONVERGENT B2, `(.L_x_7) ;  /* 0x0000017000027945 */ /* 0x000fe20003800200 */
[----:B------:R-:W-:-:S04]  /*04d0*/  LOP3.LUT R11, R8, 0x7, RZ, 0xc0, !PT ;  /* 0x00000007080b7812 */ /* 0x000fc800078ec0ff */
[----:B------:R-:W-:-:S07]  /*04e0*/  ISETP.NE.AND P2, PT, R11, RZ, PT ;  /* 0x000000ff0b00720c */ /* 0x000fce0003f45270 */
[----:B------:R-:W-:Y:S06]  /*04f0*/  @!P1 BRA `(.L_x_8) ;  /* 0x00000000004c9947 */ /* 0x000fec0003800000 */
[----:B------:R-:W0:Y:S02]  /*0500*/  LDC.64 R4, c[0x0][0x380] ;  /* 0x0000e000ff047b82 */ /* 0x000e240000000a00 */
[----:B0-----:R-:W-:-:S05]  /*0510*/  IMAD.WIDE.U32 R4, R10, 0x4, R4 ;  /* 0x000000040a047825 */ /* 0x001fca00078e0004 */
[----:B------:R-:W2:Y:S04]  /*0520*/  LDG.E R12, desc[UR6][R4.64] ;  /* 0x00000006040c7981 */ /* 0x000ea8000c1e1900 */
[----:B------:R-:W3:Y:S04]  /*0530*/  LDG.E R14, desc[UR6][R4.64+0x8000] ;  /* 0x00800006040e7981 */ /* 0x000ee8000c1e1900 */
[----:B------:R-:W4:Y:S04]  /*0540*/  LDG.E R16, desc[UR6][R4.64+0x10000] ;  /* 0x0100000604107981 */ /* 0x000f28000c1e1900 */
[----:B------:R-:W5:Y:S04]  /*0550*/  LDG.E R18, desc[UR6][R4.64+0x18000] ;  /* 0x0180000604127981 */ /* 0x000f68000c1e1900 */
[----:B------:R-:W5:Y:S04]  /*0560*/  LDG.E R20, desc[UR6][R4.64+0x20000] ;  /* 0x0200000604147981 */ /* 0x000f68000c1e1900 */
[----:B------:R-:W5:Y:S04]  /*0570*/  LDG.E R22, desc[UR6][R4.64+0x28000] ;  /* 0x0280000604167981 */ /* 0x000f68000c1e1900 */
[----:B------:R-:W5:Y:S04]  /*0580*/  LDG.E R24, desc[UR6][R4.64+0x30000] ;  /* 0x0300000604187981 */ /* 0x000f68000c1e1900 */
[----:B------:R-:W5:Y:S01]  /*0590*/  LDG.E R26, desc[UR6][R4.64+0x38000] ;  /* 0x03800006041a7981 */ /* 0x000f62000c1e1900 */
[----:B------:R-:W-:Y:S01]  /*05a0*/  IADD3 R10, PT, PT, R10, 0x10000, RZ ;  /* 0x000100000a0a7810 */ /* 0x000fe20007ffe0ff */
[----:B--2---:R-:W-:-:S04]  /*05b0*/  IMAD R9, R12, R12, R9 ;  /* 0x0000000c0c097224 */ /* 0x004fc800078e0209 */
[----:B---3--:R-:W-:-:S04]  /*05c0*/  IMAD R9, R14, R14, R9 ;  /* 0x0000000e0e097224 */ /* 0x008fc800078e0209 */
[----:B----4-:R-:W-:-:S04]  /*05d0*/  IMAD R9, R16, R16, R9 ;  /* 0x0000001010097224 */ /* 0x010fc800078e0209 */
[----:B-----5:R-:W-:-:S04]  /*05e0*/  IMAD R9, R18, R18, R9 ;  /* 0x0000001212097224 */ /* 0x020fc800078e0209 */
[----:B------:R-:W-:-:S04]  /*05f0*/  IMAD R9, R20, R20, R9 ;  /* 0x0000001414097224 */ /* 0x000fc800078e0209 */
[----:B------:R-:W-:-:S04]  /*0600*/  IMAD R9, R22, R22, R9 ;  /* 0x0000001616097224 */ /* 0x000fc800078e0209 */
[----:B------:R-:W-:-:S04]  /*0610*/  IMAD R9, R24, R24, R9 ;  /* 0x0000001818097224 */ /* 0x000fc800078e0209 */
[----:B------:R-:W-:-:S07]  /*0620*/  IMAD R9, R26, R26, R9 ;  /* 0x0000001a1a097224 */ /* 0x000fce00078e0209 */
.L_x_8:
[----:B------:R-:W-:Y:S05]  /*0630*/  BSYNC.RECONVERGENT B2 ;  /* 0x0000000000027941 */ /* 0x000fea0003800200 */
.L_x_7:
        /* <DEDUP_REMOVED lines=11> */
[----:B------:R-:W5:Y:S01]  /*06f0*/  LDG.E R18, desc[UR6][R4.64+0x18000] ;  /* 0x0180000604127981 */ /* 0x000f62000c1e1900 */
[----:B------:R-:W-:-:S02]  /*0700*/  VIADD R10, R10, 0x8000 ;  /* 0x000080000a0a7836 */ /* 0x000fc40000000000 */
[----:B--2---:R-:W-:-:S04]  /*0710*/  IMAD R9, R12, R12, R9 ;  /* 0x0000000c0c097224 */ /* 0x004fc800078e0209 */
[----:B---3--:R-:W-:-:S04]  /*0720*/  IMAD R9, R14, R14, R9 ;  /* 0x0000000e0e097224 */ /* 0x008fc800078e0209 */
[----:B----4-:R-:W-:-:S04]  /*0730*/  IMAD R9, R16, R16, R9 ;  /* 0x0000001010097224 */ /* 0x010fc800078e0209 */
[----:B-----5:R-:W-:-:S07]  /*0740*/  IMAD R9, R18, R18, R9 ;  /* 0x0000001212097224 */ /* 0x020fce00078e0209 */
.L_x_10:
[----:B------:R-:W-:Y:S05]  /*0750*/  BSYNC.RECONVERGENT B2 ;  /* 0x0000000000027941 */ /* 0x000fea0003800200 */
.L_x_9:
[----:B------:R-:W-:Y:S05]  /*0760*/  @!P2 BRA `(.L_x_6) ;  /* 0x000000000030a947 */ /* 0x000fea0003800000 */
[----:B------:R-:W0:Y:S01]  /*0770*/  LDC.64 R4, c[0x0][0x380] ;  /* 0x0000e000ff047b82 */ /* 0x000e220000000a00 */
[----:B------:R-:W-:Y:S01]  /*0780*/  IADD3 R8, PT, PT, -R8, RZ, RZ ;  /* 0x000000ff08087210 */ /* 0x000fe20007ffe1ff */
[----:B0-----:R-:W-:-:S07]  /*0790*/  IMAD.WIDE.U32 R10, R10, 0x4, R4 ;  /* 0x000000040a0a7825 */ /* 0x001fce00078e0004 */
.L_x_11:
[----:B------:R-:W-:Y:S01]  /*07a0*/  IMAD.MOV.U32 R4, RZ, RZ, R10 ;  /* 0x000000ffff047224 */ /* 0x000fe200078e000a */
[----:B------:R-:W-:-:S05]  /*07b0*/  MOV R5, R11 ;  /* 0x0000000b00057202 */ /* 0x000fca0000000f00 */
[----:B------:R-:W2:Y:S01]  /*07c0*/  LDG.E R4, desc[UR6][R4.64] ;  /* 0x0000000604047981 */ /* 0x000ea2000c1e1900 */
[----:B------:R-:W-:Y:S02]  /*07d0*/  IADD3 R8, PT, PT, R8, 0x1, RZ ;  /* 0x0000000108087810 */ /* 0x000fe40007ffe0ff */
[----:B------:R-:W-:Y:S02]  /*07e0*/  IADD3 R10, P2, PT, R10, 0x8000, RZ ;  /* 0x000080000a0a7810 */ /* 0x000fe40007f5e0ff */
[----:B------:R-:W-:-:S03]  /*07f0*/  ISETP.NE.AND P1, PT, R8, RZ, PT ;  /* 0x000000ff0800720c */ /* 0x000fc60003f25270 */
[----:B------:R-:W-:Y:S02]  /*0800*/  IMAD.X R11, RZ, RZ, R11, P2 ;  /* 0x000000ffff0b7224 */ /* 0x000fe400010e060b */
[----:B--2---:R-:W-:-:S08]  /*0810*/  IMAD R9, R4, R4, R9 ;  /* 0x0000000404097224 */ /* 0x004fd000078e0209 */
[----:B------:R-:W-:Y:S05]  /*0820*/  @P1 BRA `(.L_x_11) ;  /* 0xfffffffc00dc1947 */ /* 0x000fea000383ffff */
.L_x_6:
[----:B------:R-:W-:Y:S05]  /*0830*/  BSYNC.RECONVERGENT B1 ;  /* 0x0000000000017941 */ /* 0x000fea0003800200 */
.L_x_5:
[----:B------:R0:W-:Y:S02]  /*0840*/  STS [R6], R9 ;  /* 0x0000000906007388 */ /* 0x0001e40000000800 */
.L_x_1:
[----:B------:R-:W-:Y:S05]  /*0850*/  BSYNC.RECONVERGENT B0 ;  /* 0x0000000000007941 */ /* 0x000fea0003800200 */
.L_x_0:
[----:B------:R-:W-:Y:S01]  /*0860*/  BAR.SYNC.DEFER_BLOCKING 0x0 ;  /* 0x0000000000007b1d */ /* 0x000fe20000010000 */
[C---:B------:R-:W-:Y:S02]  /*0870*/  ISETP.GT.U32.AND P1, PT, R0.reuse, 0x7f, PT ;  /* 0x0000007f0000780c */ /* 0x040fe40003f24070 */
[----:B------:R-:W-:-:S11]  /*0880*/  ISETP.GT.U32.AND P2, PT, R0, 0x3f, PT ;  /* 0x0000003f0000780c */ /* 0x000fd60003f44070 */
[----:B-1----:R-:W-:Y:S04]  /*0890*/  @!P1 LDS R4, [R6+0x200] ;  /* 0x0002000006049984 */ /* 0x002fe80000000800 */
[----:B------:R-:W1:Y:S02]  /*08a0*/  @!P1 LDS R5, [R6] ;  /* 0x0000000006059984 */ /* 0x000e640000000800 */
[----:B-1----:R-:W-:-:S05]  /*08b0*/  @!P1 IADD3 R5, PT, PT, R4, R5, RZ ;  /* 0x0000000504059210 */ /* 0x002fca0007ffe0ff */
[----:B------:R-:W-:Y:S01]  /*08c0*/  @!P1 STS [R6], R5 ;  /* 0x0000000506009388 */ /* 0x000fe20000000800 */
[----:B------:R-:W-:Y:S01]  /*08d0*/  BAR.SYNC.DEFER_BLOCKING 0x0 ;  /* 0x0000000000007b1d */ /* 0x000fe20000010000 */
[----:B------:R-:W-:-:S05]  /*08e0*/  ISETP.GT.U32.AND P1, PT, R0, 0x1f, PT ;  /* 0x0000001f0000780c */ /* 0x000fca0003f24070 */
[----:B------:R-:W-:Y:S04]  /*08f0*/  @!P2 LDS R4, [R6+0x100] ;  /* 0x000100000604a984 */ /* 0x000fe80000000800 */
[----:B0-----:R-:W0:Y:S02]  /*0900*/  @!P2 LDS R9, [R6] ;  /* 0x000000000609a984 */ /* 0x001e240000000800 */
[----:B0-----:R-:W-:-:S05]  /*0910*/  @!P2 IADD3 R9, PT, PT, R4, R9, RZ ;  /* 0x000000090409a210 */ /* 0x001fca0007ffe0ff */
[----:B------:R-:W-:Y:S01]  /*0920*/  @!P2 STS [R6], R9 ;  /* 0x000000090600a388 */ /* 0x000fe20000000800 */
[----:B------:R-:W-:Y:S01]  /*0930*/  BAR.SYNC.DEFER_BLOCKING 0x0 ;  /* 0x0000000000007b1d */ /* 0x000fe20000010000 */
[----:B------:R-:W-:-:S05]  /*0940*/  ISETP.GT.U32.AND P2, PT, R0, 0xf, PT ;  /* 0x0000000f0000780c */ /* 0x000fca0003f44070 */
[----:B------:R-:W-:Y:S04]  /*0950*/  @!P1 LDS R4, [R6+0x80] ;  /* 0x0000800006049984 */ /* 0x000fe80000000800 */
[----:B------:R-:W0:Y:S02]  /*0960*/  @!P1 LDS R11, [R6] ;  /* 0x00000000060b9984 */ /* 0x000e240000000800 */
[----:B0-----:R-:W-:-:S05]  /*0970*/  @!P1 IMAD.IADD R11, R4, 0x1, R11 ;  /* 0x00000001040b9824 */ /* 0x001fca00078e020b */
[----:B------:R-:W-:Y:S01]  /*0980*/  @!P1 STS [R6], R11 ;  /* 0x0000000b06009388 */ /* 0x000fe20000000800 */
[----:B------:R-:W-:Y:S01]  /*0990*/  BAR.SYNC.DEFER_BLOCKING 0x0 ;  /* 0x0000000000007b1d */ /* 0x000fe20000010000 */
[----:B------:R-:W-:-:S05]  /*09a0*/  ISETP.GT.U32.AND P1, PT, R0, 0x7, PT ;  /* 0x000000070000780c */ /* 0x000fca0003f24070 */
[----:B------:R-:W-:Y:S04]  /*09b0*/  @!P2 LDS R4, [R6+0x40] ;  /* 0x000040000604a984 */ /* 0x000fe80000000800 */
[----:B------:R-:W0:Y:S02]  /*09c0*/  @!P2 LDS R5, [R6] ;  /* 0x000000000605a984 */ /* 0x000e240000000800 */
[----:B0-----:R-:W-:-:S05]  /*09d0*/  @!P2 IADD3 R5, PT, PT, R4, R5, RZ ;  /* 0x000000050405a210 */ /* 0x001fca0007ffe0ff */
        /* <DEDUP_REMOVED lines=13> */
[----:B------:R-:W-:Y:S06]  /*0ab0*/  BAR.SYNC.DEFER_BLOCKING 0x0 ;  /* 0x0000000000007b1d */ /* 0x000fec0000010000 */
[----:B------:R-:W-:Y:S04]  /*0ac0*/  @!P1 LDS R0, [R6+0x8] ;  /* 0x0000080006009984 */ /* 0x000fe80000000800 */
[----:B------:R-:W0:Y:S02]  /*0ad0*/  @!P1 LDS R5, [R6] ;  /* 0x0000000006059984 */ /* 0x000e240000000800 */
[----:B0-----:R-:W-:-:S05]  /*0ae0*/  @!P1 IADD3 R5, PT, PT, R0, R5, RZ ;  /* 0x0000000500059210 */ /* 0x001fca0007ffe0ff */
[----:B------:R-:W-:Y:S01]  /*0af0*/  @!P1 STS [R6], R5 ;  /* 0x0000000506009388 */ /* 0x000fe20000000800 */
[----:B------:R-:W-:Y:S06]  /*0b00*/  BAR.SYNC.DEFER_BLOCKING 0x0 ;  /* 0x0000000000007b1d */ /* 0x000fec0000010000 */
[----:B------:R-:W0:Y:S02]  /*0b10*/  @!P0 LDS.64 R8, [UR4] ;  /* 0x00000004ff088984 */ /* 0x000e240008000a00 */
[----:B0-----:R-:W-:-:S05]  /*0b20*/  @!P0 IADD3 R8, PT, PT, R8, R9, RZ ;  /* 0x0000000908088210 */ /* 0x001fca0007ffe0ff */
[----:B------:R0:W-:Y:S01]  /*0b30*/  @!P0 STS [UR4], R8 ;  /* 0x00000008ff008988 */ /* 0x0001e20008000804 */
[----:B------:R-:W-:Y:S06]  /*0b40*/  BAR.SYNC.DEFER_BLOCKING 0x0 ;  /* 0x0000000000007b1d */ /* 0x000fec0000010000 */
[----:B------:R-:W-:Y:S05]  /*0b50*/  @P0 EXIT ;  /* 0x000000000000094d */ /* 0x000fea0003800000 */
[----:B------:R-:W1:Y:S01]  /*0b60*/  LDS R9, [UR4] ;  /* 0x00000004ff097984 */ /* 0x000e620008000800 */
[----:B------:R-:W2:Y:S02]  /*0b70*/  LDC.64 R4, c[0x0][0x388] ;  /* 0x0000e200ff047b82 */ /* 0x000ea40000000a00 */
[----:B--2---:R-:W-:-:S05]  /*0b80*/  IMAD.WIDE.U32 R4, R7, 0x4, R4 ;  /* 0x0000000407047825 */ /* 0x004fca00078e0004 */
[----:B-1----:R1:W-:Y:S02]  /*0b90*/  STG.E desc[UR6][R4.64], R9 ;  /* 0x0000000904007986 */ /* 0x0023e4000c101906 */
[----:B-1----:R-:W-:-:S05]  /*0ba0*/  CS2R R4, SR_CLOCKLO ;  /* 0x0000000000047805 */ /* 0x002fca0000015000 */
[----:B------:R-:W-:Y:S01]  /*0bb0*/  STG.E.64 desc[UR6][R2.64+0x100], R4 ;  /* 0x0001000402007986 */ /* 0x000fe2000c101b06 */
[----:B------:R-:W-:Y:S05]  /*0bc0*/  EXIT ;  /* 0x000000000000794d */ /* 0x000fea0003800000 */
.L_x_12:
[----:B------:R-:W-:-:S00]  /*0bd0*/  BRA `(.L_x_12) ;  /* 0xfffffffc00fc7947 */ /* 0x000fc0000383ffff */
[----:B------:R-:W-:-:S00]  /*0be0*/  NOP ;  /* 0x0000000000007918 */ /* 0x000fc00000000000 */
        /* <DEDUP_REMOVED lines=9> */
.L_x_13:


//--------------------- .nv.shared.sumOfSquares   --------------------------
	.section	.nv.shared.sumOfSquares,"aw",@nobits
	.sectionflags	@""
	.align	16
	.zero		1024


//--------------------- .nv.shared.reserved.0     --------------------------
	.section	.nv.shared.reserved.0,"aw",@nobits
	.weak		__nv_reservedSMEM_offset_0_alias
	.size		__nv_reservedSMEM_offset_0_alias, 0, 64
	.other		__nv_reservedSMEM_offset_0_alias,@"STO_CUDA_RESERVED_SHARED STV_DEFAULT"
__nv_reservedSMEM_offset_0_alias:
	.zero		0
	.zero		64


//--------------------- .nv.constant0.sumOfSquares --------------------------
	.section	.nv.constant0.sumOfSquares,"a",@progbits
	.sectionflags	@""
	.align	4
.nv.constant0.sumOfSquares:
	.zero		920


//--------------------- SYMBOLS --------------------------

	.type		.nv.reservedSmem.offset0,@object
	.size		.nv.reservedSmem.offset0,0x4
	.type		.nv.reservedSmem.cap,@object
	.size		.nv.reservedSmem.cap,0x4
